	.headerflags	@"EF_CUDA_TEXMODE_UNIFIED EF_CUDA_64BIT_ADDRESS EF_CUDA_ACCELERATORS EF_CUDA_SM90 EF_CUDA_VIRTUAL_SM(EF_CUDA_SM90)"
	.elftype	@"ET_EXEC"


//--------------------- .nv.info                  --------------------------
	.section	.nv.info,"",@"SHT_CUDA_INFO"
	.align	4


	//----- nvinfo : EIATTR_REGCOUNT
	.align		4
        /*0000*/ 	.byte	0x04, 0x2f
        /*0002*/ 	.short	(.L_1 - .L_0)
	.align		4
.L_0:
        /*0004*/ 	.word	index@(triton_poi_fused__unsafe_index_add_mul_sub_10)
        /*0008*/ 	.word	0x00000013


	//----- nvinfo : EIATTR_MIN_STACK_SIZE
	.align		4
.L_1:
        /*000c*/ 	.byte	0x04, 0x12
        /*000e*/ 	.short	(.L_3 - .L_2)
	.align		4
.L_2:
        /*0010*/ 	.word	index@(triton_poi_fused__unsafe_index_add_mul_sub_10)
        /*0014*/ 	.word	0x00000000


	//----- nvinfo : EIATTR_FRAME_SIZE
	.align		4
.L_3:
        /*0018*/ 	.byte	0x04, 0x11
        /*001a*/ 	.short	(.L_5 - .L_4)
	.align		4
.L_4:
        /*001c*/ 	.word	index@(triton_poi_fused__unsafe_index_add_mul_sub_10)
        /*0020*/ 	.word	0x00000000


	//----- nvinfo : EIATTR_MIN_STACK_SIZE
	.align		4
.L_5:
        /*0024*/ 	.byte	0x04, 0x12
        /*0026*/ 	.short	(.L_7 - .L_6)
	.align		4
.L_6:
        /*0028*/ 	.word	index@(triton_poi_fused__unsafe_index_add_mul_sub_10)
        /*002c*/ 	.word	0x00000000
.L_7:


//--------------------- .nv.info.triton_poi_fused__unsafe_index_add_mul_sub_10 --------------------------
	.section	.nv.info.triton_poi_fused__unsafe_index_add_mul_sub_10,"",@"SHT_CUDA_INFO"
	.sectionflags	@""
	.align	4


	//----- nvinfo : EIATTR_CUDA_API_VERSION
	.align		4
        /*0000*/ 	.byte	0x04, 0x37
        /*0002*/ 	.short	(.L_9 - .L_8)
.L_8:
        /*0004*/ 	.word	0x0000007c


	//----- nvinfo : EIATTR_KPARAM_INFO
	.align		4
.L_9:
        /*0008*/ 	.byte	0x04, 0x17
        /*000a*/ 	.short	(.L_11 - .L_10)
.L_10:
        /*000c*/ 	.word	0x00000000
        /*0010*/ 	.short	0x0006
        /*0012*/ 	.short	0x0030
        /*0014*/ 	.byte	0x00, 0xf0, 0x11, 0x00


	//----- nvinfo : EIATTR_KPARAM_INFO
	.align		4
.L_11:
        /*0018*/ 	.byte	0x04, 0x17
        /*001a*/ 	.short	(.L_13 - .L_12)
.L_12:
        /*001c*/ 	.word	0x00000000
        /*0020*/ 	.short	0x0005
        /*0022*/ 	.short	0x0028
        /*0024*/ 	.byte	0x00, 0xf4, 0x21, 0x00


	//----- nvinfo : EIATTR_KPARAM_INFO
	.align		4
.L_13:
        /*0028*/ 	.byte	0x04, 0x17
        /*002a*/ 	.short	(.L_15 - .L_14)
.L_14:
        /*002c*/ 	.word	0x00000000
        /*0030*/ 	.short	0x0004
        /*0032*/ 	.short	0x0020
        /*0034*/ 	.byte	0x00, 0xf4, 0x21, 0x00


	//----- nvinfo : EIATTR_KPARAM_INFO
	.align		4
.L_15:
        /*0038*/ 	.byte	0x04, 0x17
        /*003a*/ 	.short	(.L_17 - .L_16)
.L_16:
        /*003c*/ 	.word	0x00000000
        /*0040*/ 	.short	0x0003
        /*0042*/ 	.short	0x0018
        /*0044*/ 	.byte	0x00, 0xf4, 0x21, 0x00


	//----- nvinfo : EIATTR_KPARAM_INFO
	.align		4
.L_17:
        /*0048*/ 	.byte	0x04, 0x17
        /*004a*/ 	.short	(.L_19 - .L_18)
.L_18:
        /*004c*/ 	.word	0x00000000
        /*0050*/ 	.short	0x0002
        /*0052*/ 	.short	0x0010
        /*0054*/ 	.byte	0x00, 0xf4, 0x21, 0x00


	//----- nvinfo : EIATTR_KPARAM_INFO
	.align		4
.L_19:
        /*0058*/ 	.byte	0x04, 0x17
        /*005a*/ 	.short	(.L_21 - .L_20)
.L_20:
        /*005c*/ 	.word	0x00000000
        /*0060*/ 	.short	0x0001
        /*0062*/ 	.short	0x0008
        /*0064*/ 	.byte	0x00, 0xf4, 0x21, 0x00


	//----- nvinfo : EIATTR_KPARAM_INFO
	.align		4
.L_21:
        /*0068*/ 	.byte	0x04, 0x17
        /*006a*/ 	.short	(.L_23 - .L_22)
.L_22:
        /*006c*/ 	.word	0x00000000
        /*0070*/ 	.short	0x0000
        /*0072*/ 	.short	0x0000
        /*0074*/ 	.byte	0x00, 0xf4, 0x21, 0x00


	//----- nvinfo : EIATTR_SPARSE_MMA_MASK
	.align		4
.L_23:
        /*0078*/ 	.byte	0x03, 0x50
        /*007a*/ 	.short	0x0000


	//----- nvinfo : EIATTR_MAXREG_COUNT
	.align		4
        /*007c*/ 	.byte	0x03, 0x1b
        /*007e*/ 	.short	0x00ff


	//----- nvinfo : EIATTR_EXIT_INSTR_OFFSETS
	.align		4
        /*0080*/ 	.byte	0x04, 0x1c
        /*0082*/ 	.short	(.L_25 - .L_24)


	//   ....[0]....
.L_24:
        /*0084*/ 	.word	0x00000470


	//----- nvinfo : EIATTR_REQNTID
	.align		4
.L_25:
        /*0088*/ 	.byte	0x04, 0x10
        /*008a*/ 	.short	(.L_27 - .L_26)
.L_26:
        /*008c*/ 	.word	0x00000080
        /*0090*/ 	.word	0x00000001
        /*0094*/ 	.word	0x00000001


	//----- nvinfo : EIATTR_CBANK_PARAM_SIZE
	.align		4
.L_27:
        /*0098*/ 	.byte	0x03, 0x19
        /*009a*/ 	.short	0x0034


	//----- nvinfo : EIATTR_PARAM_CBANK
	.align		4
        /*009c*/ 	.byte	0x04, 0x0a
        /*009e*/ 	.short	(.L_29 - .L_28)
	.align		4
.L_28:
        /*00a0*/ 	.word	index@(.nv.constant0.triton_poi_fused__unsafe_index_add_mul_sub_10)
        /*00a4*/ 	.short	0x0210
        /*00a6*/ 	.short	0x0034


	//----- nvinfo : EIATTR_SW_WAR
	.align		4
.L_29:
        /*00a8*/ 	.byte	0x04, 0x36
        /*00aa*/ 	.short	(.L_31 - .L_30)
.L_30:
        /*00ac*/ 	.word	0x00000008
.L_31:


//--------------------- .nv.callgraph             --------------------------
	.section	.nv.callgraph,"",@"SHT_CUDA_CALLGRAPH"
	.align	4
	.sectionentsize	8
	.align		4
        /*0000*/ 	.word	0x00000000
	.align		4
        /*0004*/ 	.word	0xffffffff
	.align		4
        /*0008*/ 	.word	0x00000000
	.align		4
        /*000c*/ 	.word	0xfffffffe
	.align		4
        /*0010*/ 	.word	0x00000000
	.align		4
        /*0014*/ 	.word	0xfffffffd
	.align		4
        /*0018*/ 	.word	0x00000000
	.align		4
        /*001c*/ 	.word	0xfffffffc


//--------------------- .text.triton_poi_fused__unsafe_index_add_mul_sub_10 --------------------------
	.section	.text.triton_poi_fused__unsafe_index_add_mul_sub_10,"ax",@progbits
	.align	128
        .global         triton_poi_fused__unsafe_index_add_mul_sub_10
        .type           triton_poi_fused__unsafe_index_add_mul_sub_10,@function
        .size           triton_poi_fused__unsafe_index_add_mul_sub_10,(.L_x_1 - triton_poi_fused__unsafe_index_add_mul_sub_10)
        .other          triton_poi_fused__unsafe_index_add_mul_sub_10,@"STO_CUDA_ENTRY STV_DEFAULT"
triton_poi_fused__unsafe_index_add_mul_sub_10:
.text.triton_poi_fused__unsafe_index_add_mul_sub_10:
[----:B------:R-:W-:Y:S01]  /*0000*/  LDC R1, c[0x0][0x28] ;  /* 0x00000a00ff017b82 */ /* 0x000fe20000000800 */
[----:B------:R-:W1:Y:S07]  /*0010*/  S2R R0, SR_TID.X ;  /* 0x0000000000007919 */ /* 0x000e6e0000002100 */
[----:B------:R-:W2:Y:S01]  /*0020*/  LDC.64 R6, c[0x0][0x218] ;  /* 0x00008600ff067b82 */ /* 0x000ea20000000a00 */
[----:B------:R-:W-:Y:S01]  /*0030*/  ULDC.64 UR4, c[0x0][0x208] ;  /* 0x0000820000047ab9 */ /* 0x000fe20000000a00 */
[----:B------:R-:W-:Y:S01]  /*0040*/  ULDC.64 UR6, c[0x0][0x220] ;  /* 0x0000880000067ab9 */ /* 0x000fe20000000a00 */
[----:B------:R-:W3:Y:S05]  /*0050*/  S2R R3, SR_CTAID.X ;  /* 0x0000000000037919 */ /* 0x000eea0000002500 */
[----:B------:R-:W4:Y:S01]  /*0060*/  LDC.64 R8, c[0x0][0x228] ;  /* 0x00008a00ff087b82 */ /* 0x000f220000000a00 */
[----:B-1----:R-:W-:-:S05]  /*0070*/  LOP3.LUT R0, R0, 0x7f, RZ, 0xc0, !PT ;  /* 0x0000007f00007812 */ /* 0x002fca00078ec0ff */
[----:B---3--:R-:W-:-:S05]  /*0080*/  IMAD R0, R3, 0x80, R0 ;  /* 0x0000008003007824 */ /* 0x008fca00078e0200 */
[----:B------:R-:W-:-:S04]  /*0090*/  SHF.R.S32.HI R5, RZ, 0x1f, R0 ;  /* 0x0000001fff057819 */ /* 0x000fc80000011400 */
[----:B------:R-:W-:Y:S02]  /*00a0*/  LEA.HI R10, R5, R0, RZ, 0x2 ;  /* 0x00000000050a7211 */ /* 0x000fe400078f10ff */
[----:B------:R-:W1:Y:S02]  /*00b0*/  LDC.64 R4, c[0x0][0x210] ;  /* 0x00008400ff047b82 */ /* 0x000e640000000a00 */
[----:B------:R-:W-:Y:S02]  /*00c0*/  LOP3.LUT R11, R10, 0xfffffffc, RZ, 0xc0, !PT ;  /* 0xfffffffc0a0b7812 */ /* 0x000fe400078ec0ff */
[----:B------:R-:W-:-:S03]  /*00d0*/  SHF.R.S32.HI R10, RZ, 0x2, R10 ;  /* 0x00000002ff0a7819 */ /* 0x000fc6000001140a */
[----:B------:R-:W-:Y:S01]  /*00e0*/  IMAD.IADD R2, R0, 0x1, -R11 ;  /* 0x0000000100027824 */ /* 0x000fe200078e0a0b */
[----:B------:R-:W-:-:S03]  /*00f0*/  LEA.HI R11, R10, R10, RZ, 0x2 ;  /* 0x0000000a0a0b7211 */ /* 0x000fc600078f10ff */
[----:B--2---:R-:W-:Y:S01]  /*0100*/  IMAD.WIDE R6, R2, 0x8, R6 ;  /* 0x0000000802067825 */ /* 0x004fe200078e0206 */
[----:B------:R-:W-:-:S03]  /*0110*/  LOP3.LUT R11, R11, 0xfffffffc, RZ, 0xc0, !PT ;  /* 0xfffffffc0b0b7812 */ /* 0x000fc600078ec0ff */
[----:B----4-:R-:W-:Y:S02]  /*0120*/  IMAD.WIDE R8, R2, 0x8, R8 ;  /* 0x0000000802087825 */ /* 0x010fe400078e0208 */
[----:B------:R-:W2:Y:S02]  /*0130*/  LDG.E.EL.64 R6, desc[UR4][R6.64] ;  /* 0x0000000406067981 */ /* 0x000ea4000c2e1b00 */
[----:B------:R-:W-:Y:S02]  /*0140*/  IMAD.IADD R11, R10, 0x1, -R11 ;  /* 0x000000010a0b7824 */ /* 0x000fe400078e0a0b */
[----:B------:R-:W3:Y:S02]  /*0150*/  LDG.E.EL.64 R8, desc[UR4][R8.64] ;  /* 0x0000000408087981 */ /* 0x000ee4000c2e1b00 */
[----:B-1----:R-:W-:-:S06]  /*0160*/  IMAD.WIDE R4, R11, 0x8, R4 ;  /* 0x000000080b047825 */ /* 0x002fcc00078e0204 */
[----:B------:R-:W4:Y:S01]  /*0170*/  LDG.E.EL.64 R4, desc[UR4][R4.64] ;  /* 0x0000000404047981 */ /* 0x000f22000c2e1b00 */
[----:B------:R-:W-:-:S04]  /*0180*/  SHF.R.S32.HI R3, RZ, 0x18, R3 ;  /* 0x00000018ff037819 */ /* 0x000fc80000011403 */
[----:B------:R-:W-:Y:S02]  /*0190*/  SGXT R3, R3, 0x1 ;  /* 0x000000010303781a */ /* 0x000fe40000000200 */
[----:B--2---:R-:W-:-:S04]  /*01a0*/  SHF.R.U32.HI R13, RZ, 0x1e, R7 ;  /* 0x0000001eff0d7819 */ /* 0x004fc80000011607 */
[----:B------:R-:W-:Y:S02]  /*01b0*/  LOP3.LUT R13, R13, 0x2, RZ, 0xc0, !PT ;  /* 0x000000020d0d7812 */ /* 0x000fe400078ec0ff */
[----:B---3--:R-:W-:Y:S02]  /*01c0*/  SHF.R.U32.HI R11, RZ, 0x1e, R9 ;  /* 0x0000001eff0b7819 */ /* 0x008fe40000011609 */
[----:B------:R-:W-:Y:S02]  /*01d0*/  IADD3 R14, P0, R6, R13, RZ ;  /* 0x0000000d060e7210 */ /* 0x000fe40007f1e0ff */
[----:B------:R-:W-:Y:S02]  /*01e0*/  LOP3.LUT R11, R11, 0x2, RZ, 0xc0, !PT ;  /* 0x000000020b0b7812 */ /* 0x000fe400078ec0ff */
[----:B------:R-:W-:Y:S01]  /*01f0*/  LEA.HI R6, R3, R0, RZ, 0x4 ;  /* 0x0000000003067211 */ /* 0x000fe200078f20ff */
[----:B------:R-:W-:Y:S01]  /*0200*/  IMAD.X R15, RZ, RZ, R7, P0 ;  /* 0x000000ffff0f7224 */ /* 0x000fe200000e0607 */
[----:B------:R-:W-:-:S02]  /*0210*/  IADD3 R12, P0, R8, R11, RZ ;  /* 0x0000000b080c7210 */ /* 0x000fc40007f1e0ff */
[--C-:B------:R-:W-:Y:S02]  /*0220*/  SHF.R.S32.HI R10, RZ, 0x4, R6.reuse ;  /* 0x00000004ff0a7819 */ /* 0x100fe40000011406 */
[----:B------:R-:W-:Y:S01]  /*0230*/  SHF.R.S32.HI R7, RZ, 0x1f, R6 ;  /* 0x0000001fff077819 */ /* 0x000fe20000011406 */
[----:B------:R-:W-:Y:S01]  /*0240*/  IMAD.X R13, RZ, RZ, R9, P0 ;  /* 0x000000ffff0d7224 */ /* 0x000fe200000e0609 */
[----:B----4-:R-:W-:Y:S02]  /*0250*/  SHF.R.U32.HI R6, RZ, 0x1e, R5 ;  /* 0x0000001eff067819 */ /* 0x010fe40000011605 */
[----:B------:R-:W-:Y:S02]  /*0260*/  LEA.HI R7, R7, R10, RZ, 0x9 ;  /* 0x0000000a07077211 */ /* 0x000fe400078f48ff */
[----:B------:R-:W-:Y:S02]  /*0270*/  LOP3.LUT R9, R6, 0x2, RZ, 0xc0, !PT ;  /* 0x0000000206097812 */ /* 0x000fe400078ec0ff */
[----:B------:R-:W-:-:S02]  /*0280*/  LEA R6, P2, R12, UR6, 0xb ;  /* 0x000000060c067c11 */ /* 0x000fc4000f8458ff */
[----:B------:R-:W-:Y:S02]  /*0290*/  IADD3 R16, P0, R4, R9, RZ ;  /* 0x0000000904107210 */ /* 0x000fe40007f1e0ff */
[----:B------:R-:W-:Y:S02]  /*02a0*/  LEA R8, P1, R14, UR6, 0xb ;  /* 0x000000060e087c11 */ /* 0x000fe4000f8258ff */
[----:B------:R-:W-:Y:S02]  /*02b0*/  LOP3.LUT R11, R7, 0xfffffe00, RZ, 0xc0, !PT ;  /* 0xfffffe00070b7812 */ /* 0x000fe400078ec0ff */
[----:B------:R-:W-:Y:S01]  /*02c0*/  LEA.HI.X R7, R12, UR7, R13, 0xb, P2 ;  /* 0x000000070c077c11 */ /* 0x000fe200090f5c0d */
[----:B------:R-:W-:Y:S01]  /*02d0*/  IMAD.X R13, RZ, RZ, R5, P0 ;  /* 0x000000ffff0d7224 */ /* 0x000fe200000e0605 */
[----:B------:R-:W-:Y:S01]  /*02e0*/  LEA.HI.X R9, R14, UR7, R15, 0xb, P1 ;  /* 0x000000070e097c11 */ /* 0x000fe200088f5c0f */
[----:B------:R-:W-:Y:S01]  /*02f0*/  IMAD.IADD R11, R10, 0x1, -R11 ;  /* 0x000000010a0b7824 */ /* 0x000fe200078e0a0b */
[----:B------:R-:W1:Y:S01]  /*0300*/  LDC.64 R4, c[0x0][0x230] ;  /* 0x00008c00ff047b82 */ /* 0x000e620000000a00 */
[----:B------:R-:W-:-:S02]  /*0310*/  LEA.HI R3, R3, R0, RZ, 0xd ;  /* 0x0000000003037211 */ /* 0x000fc400078f68ff */
[C---:B------:R-:W-:Y:S01]  /*0320*/  IMAD.WIDE R8, R11.reuse, 0x4, R8 ;  /* 0x000000040b087825 */ /* 0x040fe200078e0208 */
[----:B------:R-:W-:Y:S02]  /*0330*/  SHF.L.U64.HI R13, R16, 0xc, R13 ;  /* 0x0000000c100d7819 */ /* 0x000fe4000001020d */
[----:B------:R-:W-:Y:S01]  /*0340*/  SHF.R.S32.HI R3, RZ, 0xd, R3 ;  /* 0x0000000dff037819 */ /* 0x000fe20000011403 */
[----:B------:R-:W-:-:S04]  /*0350*/  IMAD.WIDE R6, R11, 0x4, R6 ;  /* 0x000000040b067825 */ /* 0x000fc800078e0206 */
[----:B------:R-:W-:Y:S02]  /*0360*/  IMAD.SHL.U32 R11, R16, 0x1000, RZ ;  /* 0x00001000100b7824 */ /* 0x000fe400078e00ff */
[----:B------:R-:W-:-:S03]  /*0370*/  IMAD.SHL.U32 R3, R3, 0x800, RZ ;  /* 0x0000080003037824 */ /* 0x000fc600078e00ff */
[----:B------:R-:W-:Y:S02]  /*0380*/  IADD3 R8, P0, R8, R11, RZ ;  /* 0x0000000b08087210 */ /* 0x000fe40007f1e0ff */
[----:B------:R-:W-:-:S03]  /*0390*/  IADD3 R10, P1, R6, R11, RZ ;  /* 0x0000000b060a7210 */ /* 0x000fc60007f3e0ff */
[--C-:B------:R-:W-:Y:S02]  /*03a0*/  IMAD.X R9, R9, 0x1, R13.reuse, P0 ;  /* 0x0000000109097824 */ /* 0x100fe400000e060d */
[----:B------:R-:W-:Y:S02]  /*03b0*/  IMAD.X R11, R7, 0x1, R13, P1 ;  /* 0x00000001070b7824 */ /* 0x000fe400008e060d */
[----:B------:R-:W-:-:S04]  /*03c0*/  IMAD.WIDE R6, R3, 0x4, R8 ;  /* 0x0000000403067825 */ /* 0x000fc800078e0208 */
[----:B------:R-:W-:Y:S02]  /*03d0*/  IMAD.WIDE R8, R3, 0x4, R10 ;  /* 0x0000000403087825 */ /* 0x000fe400078e020a */
[----:B------:R-:W2:Y:S02]  /*03e0*/  LDG.E.EL R7, desc[UR4][R6.64] ;  /* 0x0000000406077981 */ /* 0x000ea4000c2e1900 */
[----:B-1----:R-:W-:Y:S02]  /*03f0*/  IMAD.WIDE R4, R2, 0x4, R4 ;  /* 0x0000000402047825 */ /* 0x002fe400078e0204 */
[----:B------:R-:W2:Y:S01]  /*0400*/  LDG.E.EL R8, desc[UR4][R8.64] ;  /* 0x0000000408087981 */ /* 0x000ea2000c2e1900 */
[----:B------:R-:W1:Y:S03]  /*0410*/  LDC.64 R2, c[0x0][0x238] ;  /* 0x00008e00ff027b82 */ /* 0x000e660000000a00 */
[----:B------:R-:W3:Y:S01]  /*0420*/  LDG.E.EL R4, desc[UR4][R4.64] ;  /* 0x0000000404047981 */ /* 0x000ee2000c2e1900 */
[----:B-1----:R-:W-:-:S04]  /*0430*/  IMAD.WIDE R2, R0, 0x4, R2 ;  /* 0x0000000400027825 */ /* 0x002fc800078e0202 */
[----:B--2---:R-:W-:-:S04]  /*0440*/  FADD R10, -R7, R8 ;  /* 0x00000008070a7221 */ /* 0x004fc80000000100 */
[----:B---3--:R-:W-:-:S05]  /*0450*/  FFMA R11, R4, R10, R7 ;  /* 0x0000000a040b7223 */ /* 0x008fca0000000007 */
[----:B------:R-:W-:Y:S01]  /*0460*/  STG.E desc[UR4][R2.64], R11 ;  /* 0x0000000b02007986 */ /* 0x000fe2000c101904 */
[----:B------:R-:W-:Y:S05]  /*0470*/  EXIT ;  /* 0x000000000000794d */ /* 0x000fea0003800000 */
.L_x_0:
[----:B------:R-:W-:-:S00]  /*0480*/  BRA `(.L_x_0) ;  /* 0xfffffffc00fc7947 */ /* 0x000fc0000383ffff */
[----:B------:R-:W-:-:S00]  /*0490*/  NOP ;  /* 0x0000000000007918 */ /* 0x000fc00000000000 */
        /* <DEDUP_REMOVED lines=14> */
.L_x_1:


//--------------------- .nv.constant0.triton_poi_fused__unsafe_index_add_mul_sub_10 --------------------------
	.section	.nv.constant0.triton_poi_fused__unsafe_index_add_mul_sub_10,"a",@progbits
	.sectionflags	@""
	.align	4
.nv.constant0.triton_poi_fused__unsafe_index_add_mul_sub_10:
	.zero		580
